	.headerflags	@"EF_CUDA_TEXMODE_UNIFIED EF_CUDA_64BIT_ADDRESS EF_CUDA_ACCELERATORS EF_CUDA_SM90 EF_CUDA_VIRTUAL_SM(EF_CUDA_SM90)"
	.elftype	@"ET_EXEC"


//--------------------- .nv.info                  --------------------------
	.section	.nv.info,"",@"SHT_CUDA_INFO"
	.align	4


	//----- nvinfo : EIATTR_REGCOUNT
	.align		4
        /*0000*/ 	.byte	0x04, 0x2f
        /*0002*/ 	.short	(.L_3 - .L_2)
	.align		4
.L_2:
        /*0004*/ 	.word	index@(triton_poi_fused__native_batch_norm_legit_no_training_cat_relu_29)
        /*0008*/ 	.word	0x00000017


	//----- nvinfo : EIATTR_MIN_STACK_SIZE
	.align		4
.L_3:
        /*000c*/ 	.byte	0x04, 0x12
        /*000e*/ 	.short	(.L_5 - .L_4)
	.align		4
.L_4:
        /*0010*/ 	.word	index@(triton_poi_fused__native_batch_norm_legit_no_training_cat_relu_29)
        /*0014*/ 	.word	0x00000000


	//----- nvinfo : EIATTR_FRAME_SIZE
	.align		4
.L_5:
        /*0018*/ 	.byte	0x04, 0x11
        /*001a*/ 	.short	(.L_7 - .L_6)
	.align		4
.L_6:
        /*001c*/ 	.word	index@(triton_poi_fused__native_batch_norm_legit_no_training_cat_relu_29)
        /*0020*/ 	.word	0x00000000


	//----- nvinfo : EIATTR_MIN_STACK_SIZE
	.align		4
.L_7:
        /*0024*/ 	.byte	0x04, 0x12
        /*0026*/ 	.short	(.L_9 - .L_8)
	.align		4
.L_8:
        /*0028*/ 	.word	index@(triton_poi_fused__native_batch_norm_legit_no_training_cat_relu_29)
        /*002c*/ 	.word	0x00000000
.L_9:


//--------------------- .nv.info.triton_poi_fused__native_batch_norm_legit_no_training_cat_relu_29 --------------------------
	.section	.nv.info.triton_poi_fused__native_batch_norm_legit_no_training_cat_relu_29,"",@"SHT_CUDA_INFO"
	.sectionflags	@""
	.align	4


	//----- nvinfo : EIATTR_CUDA_API_VERSION
	.align		4
        /*0000*/ 	.byte	0x04, 0x37
        /*0002*/ 	.short	(.L_11 - .L_10)
.L_10:
        /*0004*/ 	.word	0x0000007c


	//----- nvinfo : EIATTR_KPARAM_INFO
	.align		4
.L_11:
        /*0008*/ 	.byte	0x04, 0x17
        /*000a*/ 	.short	(.L_13 - .L_12)
.L_12:
        /*000c*/ 	.word	0x00000000
        /*0010*/ 	.short	0x0008
        /*0012*/ 	.short	0x0040
        /*0014*/ 	.byte	0x00, 0xf0, 0x11, 0x00


	//----- nvinfo : EIATTR_KPARAM_INFO
	.align		4
.L_13:
        /*0018*/ 	.byte	0x04, 0x17
        /*001a*/ 	.short	(.L_15 - .L_14)
.L_14:
        /*001c*/ 	.word	0x00000000
        /*0020*/ 	.short	0x0007
        /*0022*/ 	.short	0x0038
        /*0024*/ 	.byte	0x00, 0xf4, 0x21, 0x00


	//----- nvinfo : EIATTR_KPARAM_INFO
	.align		4
.L_15:
        /*0028*/ 	.byte	0x04, 0x17
        /*002a*/ 	.short	(.L_17 - .L_16)
.L_16:
        /*002c*/ 	.word	0x00000000
        /*0030*/ 	.short	0x0006
        /*0032*/ 	.short	0x0030
        /*0034*/ 	.byte	0x00, 0xf4, 0x21, 0x00


	//----- nvinfo : EIATTR_KPARAM_INFO
	.align		4
.L_17:
        /*0038*/ 	.byte	0x04, 0x17
        /*003a*/ 	.short	(.L_19 - .L_18)
.L_18:
        /*003c*/ 	.word	0x00000000
        /*0040*/ 	.short	0x0005
        /*0042*/ 	.short	0x0028
        /*0044*/ 	.byte	0x00, 0xf4, 0x21, 0x00


	//----- nvinfo : EIATTR_KPARAM_INFO
	.align		4
.L_19:
        /*0048*/ 	.byte	0x04, 0x17
        /*004a*/ 	.short	(.L_21 - .L_20)
.L_20:
        /*004c*/ 	.word	0x00000000
        /*0050*/ 	.short	0x0004
        /*0052*/ 	.short	0x0020
        /*0054*/ 	.byte	0x00, 0xf4, 0x21, 0x00


	//----- nvinfo : EIATTR_KPARAM_INFO
	.align		4
.L_21:
        /*0058*/ 	.byte	0x04, 0x17
        /*005a*/ 	.short	(.L_23 - .L_22)
.L_22:
        /*005c*/ 	.word	0x00000000
        /*0060*/ 	.short	0x0003
        /*0062*/ 	.short	0x0018
        /*0064*/ 	.byte	0x00, 0xf4, 0x21, 0x00


	//----- nvinfo : EIATTR_KPARAM_INFO
	.align		4
.L_23:
        /*0068*/ 	.byte	0x04, 0x17
        /*006a*/ 	.short	(.L_25 - .L_24)
.L_24:
        /*006c*/ 	.word	0x00000000
        /*0070*/ 	.short	0x0002
        /*0072*/ 	.short	0x0010
        /*0074*/ 	.byte	0x00, 0xf4, 0x21, 0x00


	//----- nvinfo : EIATTR_KPARAM_INFO
	.align		4
.L_25:
        /*0078*/ 	.byte	0x04, 0x17
        /*007a*/ 	.short	(.L_27 - .L_26)
.L_26:
        /*007c*/ 	.word	0x00000000
        /*0080*/ 	.short	0x0001
        /*0082*/ 	.short	0x0008
        /*0084*/ 	.byte	0x00, 0xf4, 0x21, 0x00


	//----- nvinfo : EIATTR_KPARAM_INFO
	.align		4
.L_27:
        /*0088*/ 	.byte	0x04, 0x17
        /*008a*/ 	.short	(.L_29 - .L_28)
.L_28:
        /*008c*/ 	.word	0x00000000
        /*0090*/ 	.short	0x0000
        /*0092*/ 	.short	0x0000
        /*0094*/ 	.byte	0x00, 0xf4, 0x21, 0x00


	//----- nvinfo : EIATTR_SPARSE_MMA_MASK
	.align		4
.L_29:
        /*0098*/ 	.byte	0x03, 0x50
        /*009a*/ 	.short	0x0000


	//----- nvinfo : EIATTR_MAXREG_COUNT
	.align		4
        /*009c*/ 	.byte	0x03, 0x1b
        /*009e*/ 	.short	0x00ff


	//----- nvinfo : EIATTR_EXIT_INSTR_OFFSETS
	.align		4
        /*00a0*/ 	.byte	0x04, 0x1c
        /*00a2*/ 	.short	(.L_31 - .L_30)


	//   ....[0]....
.L_30:
        /*00a4*/ 	.word	0x000004d0


	//   ....[1]....
        /*00a8*/ 	.word	0x000004f0


	//----- nvinfo : EIATTR_REQNTID
	.align		4
.L_31:
        /*00ac*/ 	.byte	0x04, 0x10
        /*00ae*/ 	.short	(.L_33 - .L_32)
.L_32:
        /*00b0*/ 	.word	0x00000080
        /*00b4*/ 	.word	0x00000001
        /*00b8*/ 	.word	0x00000001


	//----- nvinfo : EIATTR_CBANK_PARAM_SIZE
	.align		4
.L_33:
        /*00bc*/ 	.byte	0x03, 0x19
        /*00be*/ 	.short	0x0044


	//----- nvinfo : EIATTR_PARAM_CBANK
	.align		4
        /*00c0*/ 	.byte	0x04, 0x0a
        /*00c2*/ 	.short	(.L_35 - .L_34)
	.align		4
.L_34:
        /*00c4*/ 	.word	index@(.nv.constant0.triton_poi_fused__native_batch_norm_legit_no_training_cat_relu_29)
        /*00c8*/ 	.short	0x0210
        /*00ca*/ 	.short	0x0044


	//----- nvinfo : EIATTR_SW_WAR
	.align		4
.L_35:
        /*00cc*/ 	.byte	0x04, 0x36
        /*00ce*/ 	.short	(.L_37 - .L_36)
.L_36:
        /*00d0*/ 	.word	0x00000008
.L_37:


//--------------------- .nv.callgraph             --------------------------
	.section	.nv.callgraph,"",@"SHT_CUDA_CALLGRAPH"
	.align	4
	.sectionentsize	8
	.align		4
        /*0000*/ 	.word	0x00000000
	.align		4
        /*0004*/ 	.word	0xffffffff
	.align		4
        /*0008*/ 	.word	0x00000000
	.align		4
        /*000c*/ 	.word	0xfffffffe
	.align		4
        /*0010*/ 	.word	0x00000000
	.align		4
        /*0014*/ 	.word	0xfffffffd
	.align		4
        /*0018*/ 	.word	0x00000000
	.align		4
        /*001c*/ 	.word	0xfffffffc


//--------------------- .nv.constant4             --------------------------
	.section	.nv.constant4,"a",@progbits
	.align	8
	.align		8
.nv.constant4:
        /*0000*/ 	.dword	_$_str
	.align		8
        /*0008*/ 	.dword	_$_str_$_2


//--------------------- .text.triton_poi_fused__native_batch_norm_legit_no_training_cat_relu_29 --------------------------
	.section	.text.triton_poi_fused__native_batch_norm_legit_no_training_cat_relu_29,"ax",@progbits
	.align	128
        .global         triton_poi_fused__native_batch_norm_legit_no_training_cat_relu_29
        .type           triton_poi_fused__native_batch_norm_legit_no_training_cat_relu_29,@function
        .size           triton_poi_fused__native_batch_norm_legit_no_training_cat_relu_29,(.L_x_1 - triton_poi_fused__native_batch_norm_legit_no_training_cat_relu_29)
        .other          triton_poi_fused__native_batch_norm_legit_no_training_cat_relu_29,@"STO_CUDA_ENTRY STV_DEFAULT"
triton_poi_fused__native_batch_norm_legit_no_training_cat_relu_29:
.text.triton_poi_fused__native_batch_norm_legit_no_training_cat_relu_29:
[----:B------:R-:W0:Y:S01]  /*0000*/  LDC R1, c[0x0][0x28] ;  /* 0x00000a00ff017b82 */ /* 0x000e220000000800 */
[----:B------:R-:W1:Y:S07]  /*0010*/  S2R R0, SR_TID.X ;  /* 0x0000000000007919 */ /* 0x000e6e0000002100 */
[----:B------:R-:W2:Y:S01]  /*0020*/  LDC.64 R12, c[0x0][0x228] ;  /* 0x00008a00ff0c7b82 */ /* 0x000ea20000000a00 */
[----:B------:R-:W-:Y:S01]  /*0030*/  ULDC.64 UR4, c[0x0][0x208] ;  /* 0x0000820000047ab9 */ /* 0x000fe20000000a00 */
[----:B------:R-:W-:Y:S01]  /*0040*/  ULDC.64 UR6, c[0x0][0x218] ;  /* 0x0000860000067ab9 */ /* 0x000fe20000000a00 */
[----:B------:R-:W3:Y:S05]  /*0050*/  S2R R3, SR_CTAID.X ;  /* 0x0000000000037919 */ /* 0x000eea0000002500 */
[----:B------:R-:W4:Y:S08]  /*0060*/  LDC.64 R10, c[0x0][0x210] ;  /* 0x00008400ff0a7b82 */ /* 0x000f300000000a00 */
[----:B------:R-:W5:Y:S01]  /*0070*/  LDC.64 R8, c[0x0][0x230] ;  /* 0x00008c00ff087b82 */ /* 0x000f620000000a00 */
[----:B-1----:R-:W-:-:S05]  /*0080*/  LOP3.LUT R0, R0, 0x7f, RZ, 0xc0, !PT ;  /* 0x0000007f00007812 */ /* 0x002fca00078ec0ff */
[----:B---3--:R-:W-:-:S05]  /*0090*/  IMAD R0, R3, 0x80, R0 ;  /* 0x0000008003007824 */ /* 0x008fca00078e0200 */
[----:B------:R-:W-:Y:S02]  /*00a0*/  SHF.R.S32.HI R3, RZ, 0x1f, R0 ;  /* 0x0000001fff037819 */ /* 0x000fe40000011400 */
[----:B------:R-:W-:Y:S02]  /*00b0*/  ISETP.GE.AND P0, PT, R0, 0x2680, PT ;  /* 0x000026800000780c */ /* 0x000fe40003f06270 */
[----:B------:R-:W-:-:S04]  /*00c0*/  LEA.HI R4, R3, R0, RZ, 0x4 ;  /* 0x0000000003047211 */ /* 0x000fc800078f20ff */
[----:B------:R-:W-:-:S05]  /*00d0*/  SHF.R.S32.HI R3, RZ, 0x4, R4 ;  /* 0x00000004ff037819 */ /* 0x000fca0000011404 */
[----:B------:R-:W-:-:S05]  /*00e0*/  IMAD.HI R2, R3, 0x3531dec1, RZ ;  /* 0x3531dec103027827 */ /* 0x000fca00078e02ff */
[----:B------:R-:W-:-:S04]  /*00f0*/  SHF.R.U32.HI R5, RZ, 0x1f, R2 ;  /* 0x0000001fff057819 */ /* 0x000fc80000011602 */
[----:B------:R-:W-:-:S05]  /*0100*/  LEA.HI.SX32 R2, R2, R5, 0x1b ;  /* 0x0000000502027211 */ /* 0x000fca00078fdaff */
[----:B------:R-:W-:Y:S02]  /*0110*/  IMAD R3, R2, -0x9a, R3 ;  /* 0xffffff6602037824 */ /* 0x000fe400078e0203 */
[----:B------:R-:W-:Y:S02]  /*0120*/  IMAD.MOV.U32 R2, RZ, RZ, RZ ;  /* 0x000000ffff027224 */ /* 0x000fe400078e00ff */
[----:B--2---:R-:W-:-:S05]  /*0130*/  IMAD.WIDE R12, R3, 0x4, R12 ;  /* 0x00000004030c7825 */ /* 0x004fca00078e020c */
[----:B------:R1:W2:Y:S01]  /*0140*/  @!P0 LDG.E.EL R2, desc[UR4][R12.64] ;  /* 0x000000040c028981 */ /* 0x0002a2000c2e1900 */
[----:B------:R-:W-:Y:S01]  /*0150*/  IMAD.HI R5, R0, 0x3531dec1, RZ ;  /* 0x3531dec100057827 */ /* 0x000fe200078e02ff */
[----:B------:R-:W-:Y:S02]  /*0160*/  LOP3.LUT R15, R4, 0xfffffff0, RZ, 0xc0, !PT ;  /* 0xfffffff0040f7812 */ /* 0x000fe400078ec0ff */
[C---:B------:R-:W-:Y:S01]  /*0170*/  ISETP.GE.AND P1, PT, R3.reuse, 0x8e, PT ;  /* 0x0000008e0300780c */ /* 0x040fe20003f26270 */
[----:B------:R-:W-:Y:S01]  /*0180*/  IMAD.SHL.U32 R14, R3, 0x10, RZ ;  /* 0x00000010030e7824 */ /* 0x000fe200078e00ff */
[----:B------:R-:W-:Y:S01]  /*0190*/  SHF.R.U32.HI R6, RZ, 0x1f, R5 ;  /* 0x0000001fff067819 */ /* 0x000fe20000011605 */
[C---:B------:R-:W-:Y:S01]  /*01a0*/  IMAD.IADD R15, R0.reuse, 0x1, -R15 ;  /* 0x00000001000f7824 */ /* 0x040fe200078e0a0f */
[----:B------:R-:W-:Y:S02]  /*01b0*/  ISETP.LT.AND P2, PT, R0, 0x2680, !P1 ;  /* 0x000026800000780c */ /* 0x000fe40004f41270 */
[----:B------:R-:W-:-:S02]  /*01c0*/  LEA.HI.SX32 R17, R5, R6, 0x17 ;  /* 0x0000000605117211 */ /* 0x000fc400078fbaff */
[----:B------:R-:W3:Y:S01]  /*01d0*/  LDC.64 R6, c[0x0][0x220] ;  /* 0x00008800ff067b82 */ /* 0x000ee20000000a00 */
[----:B------:R-:W-:Y:S02]  /*01e0*/  ISETP.GT.AND P3, PT, R3, 0x8d, !P0 ;  /* 0x0000008d0300780c */ /* 0x000fe40004764270 */
[C---:B------:R-:W-:Y:S02]  /*01f0*/  IMAD R16, R17.reuse, 0xc0, RZ ;  /* 0x000000c011107824 */ /* 0x040fe400078e02ff */
[----:B-1----:R-:W-:-:S03]  /*0200*/  IMAD R12, R17, -0x9a0, R0 ;  /* 0xfffff660110c7824 */ /* 0x002fc600078e0200 */
[----:B------:R-:W1:Y:S01]  /*0210*/  LDC.64 R4, c[0x0][0x238] ;  /* 0x00008e00ff047b82 */ /* 0x000e620000000a00 */
[----:B------:R-:W-:Y:S01]  /*0220*/  IADD3 R19, P4, P5, R14, R15, R16 ;  /* 0x0000000f0e137210 */ /* 0x000fe20007d9e010 */
[----:B------:R-:W-:Y:S01]  /*0230*/  IMAD R17, R17, 0x8e0, R12 ;  /* 0x000008e011117824 */ /* 0x000fe200078e020c */
[----:B------:R-:W-:Y:S02]  /*0240*/  SHF.R.S32.HI R13, RZ, 0x1f, R16 ;  /* 0x0000001fff0d7819 */ /* 0x000fe40000011410 */
[----:B------:R-:W-:Y:S01]  /*0250*/  SHF.R.S32.HI R15, RZ, 0x1f, R15 ;  /* 0x0000001fff0f7819 */ /* 0x000fe2000001140f */
[----:B----4-:R-:W-:Y:S01]  /*0260*/  IMAD.WIDE R16, R17, 0x4, R10 ;  /* 0x0000000411107825 */ /* 0x010fe200078e020a */
[----:B------:R-:W-:Y:S02]  /*0270*/  SHF.R.S32.HI R14, RZ, 0x1f, R14 ;  /* 0x0000001fff0e7819 */ /* 0x000fe4000001140e */
[----:B------:R-:W-:Y:S02]  /*0280*/  CS2R R10, SRZ ;  /* 0x00000000000a7805 */ /* 0x000fe4000001ff00 */
[----:B------:R-:W-:-:S02]  /*0290*/  IADD3.X R14, R14, R15, R13, P4, P5 ;  /* 0x0000000f0e0e7210 */ /* 0x000fc400027ea40d */
[----:B------:R-:W-:Y:S02]  /*02a0*/  CS2R R12, SRZ ;  /* 0x00000000000c7805 */ /* 0x000fe4000001ff00 */
[----:B------:R-:W-:-:S04]  /*02b0*/  LEA R18, P4, R19, UR6, 0x2 ;  /* 0x0000000613127c11 */ /* 0x000fc8000f8810ff */
[----:B------:R-:W-:Y:S01]  /*02c0*/  LEA.HI.X R19, R19, UR7, R14, 0x2, P4 ;  /* 0x0000000713137c11 */ /* 0x000fe2000a0f140e */
[----:B------:R-:W4:Y:S01]  /*02d0*/  @P2 LDG.E R12, desc[UR4][R16.64] ;  /* 0x00000004100c2981 */ /* 0x000f22000c1e1900 */
[----:B---3--:R-:W-:-:S03]  /*02e0*/  IMAD.WIDE R6, R3, 0x4, R6 ;  /* 0x0000000403067825 */ /* 0x008fc600078e0206 */
[----:B------:R-:W3:Y:S01]  /*02f0*/  @P3 LDG.E R10, desc[UR4][R18.64+-0x2380] ;  /* 0xffdc8004120a3981 */ /* 0x000ee2000c1e1900 */
[----:B------:R-:W-:-:S03]  /*0300*/  IMAD.MOV.U32 R20, RZ, RZ, RZ ;  /* 0x000000ffff147224 */ /* 0x000fc600078e00ff */
[----:B------:R1:W3:Y:S01]  /*0310*/  @!P0 LDG.E.EL R11, desc[UR4][R6.64] ;  /* 0x00000004060b8981 */ /* 0x0002e2000c2e1900 */
[----:B-----5:R-:W-:-:S04]  /*0320*/  IMAD.WIDE R8, R3, 0x4, R8 ;  /* 0x0000000403087825 */ /* 0x020fc800078e0208 */
[----:B-1----:R-:W-:Y:S01]  /*0330*/  IMAD.WIDE R14, R3, 0x4, R4 ;  /* 0x00000004030e7825 */ /* 0x002fe200078e0204 */
[----:B------:R-:W5:Y:S01]  /*0340*/  @!P0 LDG.E.EL R13, desc[UR4][R8.64] ;  /* 0x00000004080d8981 */ /* 0x000f62000c2e1900 */
[----:B------:R-:W1:Y:S03]  /*0350*/  LDC.64 R4, c[0x0][0x240] ;  /* 0x00009000ff047b82 */ /* 0x000e660000000a00 */
[----:B------:R-:W5:Y:S01]  /*0360*/  @!P0 LDG.E.EL R20, desc[UR4][R14.64] ;  /* 0x000000040e148981 */ /* 0x000f62000c2e1900 */
[----:B0-----:R-:W-:Y:S02]  /*0370*/  IMAD.MOV.U32 R6, RZ, RZ, 0x3e800000 ;  /* 0x3e800000ff067424 */ /* 0x001fe400078e00ff */
[----:B-1----:R-:W-:-:S04]  /*0380*/  IMAD.WIDE R4, R0, 0x4, R4 ;  /* 0x0000000400047825 */ /* 0x002fc800078e0204 */
[----:B--2---:R-:W-:Y:S02]  /*0390*/  FADD R16, R2, 9.9999997473787516356e-06 ;  /* 0x3727c5ac02107421 */ /* 0x004fe40000000000 */
[----:B------:R-:W0:Y:S02]  /*03a0*/  LDC.64 R2, c[0x0][0x248] ;  /* 0x00009200ff027b82 */ /* 0x000e240000000a00 */
[----:B------:R-:W1:Y:S02]  /*03b0*/  MUFU.SQRT R17, R16 ;  /* 0x0000001000117308 */ /* 0x000e640000002000 */
[C---:B-1----:R-:W-:Y:S02]  /*03c0*/  FSETP.GT.AND P4, PT, R17.reuse, 8.50705917302346158658e+37, PT ;  /* 0x7e8000001100780b */ /* 0x042fe40003f84000 */
[----:B------:R-:W-:Y:S02]  /*03d0*/  FSETP.GEU.AND P5, PT, R17, 1.175494350822287508e-38, PT ;  /* 0x008000001100780b */ /* 0x000fe40003fae000 */
[----:B------:R-:W-:Y:S01]  /*03e0*/  FSEL R6, R6, 1, P4 ;  /* 0x3f80000006067808 */ /* 0x000fe20002000000 */
[----:B0-----:R-:W-:-:S08]  /*03f0*/  IMAD.WIDE R2, R0, 0x4, R2 ;  /* 0x0000000400027825 */ /* 0x001fd000078e0202 */
[----:B------:R-:W-:Y:S02]  /*0400*/  @P4 FMUL R17, R17, 0.25 ;  /* 0x3e80000011114820 */ /* 0x000fe40000400000 */
[----:B------:R-:W-:Y:S02]  /*0410*/  @!P5 FMUL R6, R6, 16777216 ;  /* 0x4b8000000606d820 */ /* 0x000fe40000400000 */
[----:B------:R-:W-:Y:S01]  /*0420*/  @!P5 FMUL R17, R17, 16777216 ;  /* 0x4b8000001111d820 */ /* 0x000fe20000400000 */
[----:B----4-:R-:W-:-:S05]  /*0430*/  SEL R12, R12, RZ, P2 ;  /* 0x000000ff0c0c7207 */ /* 0x010fca0001000000 */
[----:B------:R-:W0:Y:S01]  /*0440*/  MUFU.RCP R17, R17 ;  /* 0x0000001100117308 */ /* 0x000e220000001000 */
[----:B---3--:R-:W-:-:S05]  /*0450*/  @P1 SEL R12, R10, RZ, P3 ;  /* 0x000000ff0a0c1207 */ /* 0x008fca0001800000 */
[----:B------:R-:W-:Y:S01]  /*0460*/  FADD R11, R12, -R11 ;  /* 0x8000000b0c0b7221 */ /* 0x000fe20000000000 */
[----:B------:R1:W-:Y:S01]  /*0470*/  @!P0 STG.E desc[UR4][R4.64], R12 ;  /* 0x0000000c04008986 */ /* 0x0003e2000c101904 */
[----:B0-----:R-:W-:-:S04]  /*0480*/  FMUL R6, R17, R6 ;  /* 0x0000000611067220 */ /* 0x001fc80000400000 */
[----:B------:R-:W-:-:S04]  /*0490*/  FMUL R11, R11, R6 ;  /* 0x000000060b0b7220 */ /* 0x000fc80000400000 */
[----:B-----5:R-:W-:-:S05]  /*04a0*/  FFMA R11, R11, R13, R20 ;  /* 0x0000000d0b0b7223 */ /* 0x020fca0000000014 */
[----:B------:R-:W-:-:S04]  /*04b0*/  FSETP.GEU.AND P1, PT, R11, RZ, PT ;  /* 0x000000ff0b00720b */ /* 0x000fc80003f2e000 */
[----:B------:R-:W-:Y:S01]  /*04c0*/  FSEL R11, R11, RZ, P1 ;  /* 0x000000ff0b0b7208 */ /* 0x000fe20000800000 */
[----:B-1----:R-:W-:Y:S08]  /*04d0*/  @P0 EXIT ;  /* 0x000000000000094d */ /* 0x002ff00003800000 */
[----:B------:R-:W-:Y:S01]  /*04e0*/  STG.E desc[UR4][R2.64], R11 ;  /* 0x0000000b02007986 */ /* 0x000fe2000c101904 */
[----:B------:R-:W-:Y:S05]  /*04f0*/  EXIT ;  /* 0x000000000000794d */ /* 0x000fea0003800000 */
.L_x_0:
[----:B------:R-:W-:-:S00]  /*0500*/  BRA `(.L_x_0) ;  /* 0xfffffffc00fc7947 */ /* 0x000fc0000383ffff */
[----:B------:R-:W-:-:S00]  /*0510*/  NOP ;  /* 0x0000000000007918 */ /* 0x000fc00000000000 */
        /* <DEDUP_REMOVED lines=14> */
.L_x_1:


//--------------------- .nv.global.init           --------------------------
	.section	.nv.global.init,"aw",@progbits
.nv.global.init:
	.type		_$_str,@object
	.size		_$_str,(_$_str_$_2 - _$_str)
_$_str:
        /*0000*/ 	.byte	0x5f, 0x5f, 0x43, 0x55, 0x44, 0x41, 0x5f, 0x46, 0x54, 0x5a, 0x00
	.type		_$_str_$_2,@object
	.size		_$_str_$_2,(.L_1 - _$_str_$_2)
_$_str_$_2:
        /*000b*/ 	.byte	0x5f, 0x5f, 0x43, 0x55, 0x44, 0x41, 0x5f, 0x50, 0x52, 0x45, 0x43, 0x5f, 0x53, 0x51, 0x52, 0x54
        /*001b*/ 	.byte	0x00
.L_1:


//--------------------- .nv.constant0.triton_poi_fused__native_batch_norm_legit_no_training_cat_relu_29 --------------------------
	.section	.nv.constant0.triton_poi_fused__native_batch_norm_legit_no_training_cat_relu_29,"a",@progbits
	.sectionflags	@""
	.align	4
.nv.constant0.triton_poi_fused__native_batch_norm_legit_no_training_cat_relu_29:
	.zero		596
